//
// Generated by NVIDIA NVVM Compiler
//
// Compiler Build ID: CL-36424714
// Cuda compilation tools, release 13.0, V13.0.88
// Based on NVVM 20.0.0
//

.version 9.0
.target sm_100
.address_size 64

	// .globl	_Z3addPdS_S_

.visible .entry _Z3addPdS_S_(
	.param .u64 .ptr .align 1 _Z3addPdS_S__param_0,
	.param .u64 .ptr .align 1 _Z3addPdS_S__param_1,
	.param .u64 .ptr .align 1 _Z3addPdS_S__param_2
)
{
	.reg .pred 	%p<2>;
	.reg .b32 	%r<6>;
	.reg .b64 	%rd<10>;
	.reg .b64 	%fd<68>;

	ld.param.u64 	%rd4, [_Z3addPdS_S__param_0];
	ld.param.u64 	%rd5, [_Z3addPdS_S__param_1];
	ld.param.u64 	%rd6, [_Z3addPdS_S__param_2];
	cvta.to.global.u64 	%rd7, %rd5;
	cvta.to.global.u64 	%rd8, %rd4;
	cvta.to.global.u64 	%rd1, %rd6;
	mov.u32 	%r4, %ctaid.x;
	mul.wide.u32 	%rd9, %r4, 8;
	add.s64 	%rd2, %rd8, %rd9;
	add.s64 	%rd3, %rd7, %rd9;
	ld.global.f64 	%fd67, [%rd1];
	mov.b32 	%r5, 0;
$L__BB0_1:
	ld.global.f64 	%fd4, [%rd2];
	fma.rn.f64 	%fd5, %fd4, 0d4000000000000000, %fd67;
	ld.global.f64 	%fd6, [%rd3];
	add.f64 	%fd7, %fd6, %fd5;
	st.global.f64 	[%rd1], %fd7;
	ld.global.f64 	%fd8, [%rd2];
	fma.rn.f64 	%fd9, %fd8, 0d4000000000000000, %fd7;
	ld.global.f64 	%fd10, [%rd3];
	add.f64 	%fd11, %fd10, %fd9;
	st.global.f64 	[%rd1], %fd11;
	ld.global.f64 	%fd12, [%rd2];
	fma.rn.f64 	%fd13, %fd12, 0d4000000000000000, %fd11;
	ld.global.f64 	%fd14, [%rd3];
	add.f64 	%fd15, %fd14, %fd13;
	st.global.f64 	[%rd1], %fd15;
	ld.global.f64 	%fd16, [%rd2];
	fma.rn.f64 	%fd17, %fd16, 0d4000000000000000, %fd15;
	ld.global.f64 	%fd18, [%rd3];
	add.f64 	%fd19, %fd18, %fd17;
	st.global.f64 	[%rd1], %fd19;
	ld.global.f64 	%fd20, [%rd2];
	fma.rn.f64 	%fd21, %fd20, 0d4000000000000000, %fd19;
	ld.global.f64 	%fd22, [%rd3];
	add.f64 	%fd23, %fd22, %fd21;
	st.global.f64 	[%rd1], %fd23;
	ld.global.f64 	%fd24, [%rd2];
	fma.rn.f64 	%fd25, %fd24, 0d4000000000000000, %fd23;
	ld.global.f64 	%fd26, [%rd3];
	add.f64 	%fd27, %fd26, %fd25;
	st.global.f64 	[%rd1], %fd27;
	ld.global.f64 	%fd28, [%rd2];
	fma.rn.f64 	%fd29, %fd28, 0d4000000000000000, %fd27;
	ld.global.f64 	%fd30, [%rd3];
	add.f64 	%fd31, %fd30, %fd29;
	st.global.f64 	[%rd1], %fd31;
	ld.global.f64 	%fd32, [%rd2];
	fma.rn.f64 	%fd33, %fd32, 0d4000000000000000, %fd31;
	ld.global.f64 	%fd34, [%rd3];
	add.f64 	%fd35, %fd34, %fd33;
	st.global.f64 	[%rd1], %fd35;
	ld.global.f64 	%fd36, [%rd2];
	fma.rn.f64 	%fd37, %fd36, 0d4000000000000000, %fd35;
	ld.global.f64 	%fd38, [%rd3];
	add.f64 	%fd39, %fd38, %fd37;
	st.global.f64 	[%rd1], %fd39;
	ld.global.f64 	%fd40, [%rd2];
	fma.rn.f64 	%fd41, %fd40, 0d4000000000000000, %fd39;
	ld.global.f64 	%fd42, [%rd3];
	add.f64 	%fd43, %fd42, %fd41;
	st.global.f64 	[%rd1], %fd43;
	ld.global.f64 	%fd44, [%rd2];
	fma.rn.f64 	%fd45, %fd44, 0d4000000000000000, %fd43;
	ld.global.f64 	%fd46, [%rd3];
	add.f64 	%fd47, %fd46, %fd45;
	st.global.f64 	[%rd1], %fd47;
	ld.global.f64 	%fd48, [%rd2];
	fma.rn.f64 	%fd49, %fd48, 0d4000000000000000, %fd47;
	ld.global.f64 	%fd50, [%rd3];
	add.f64 	%fd51, %fd50, %fd49;
	st.global.f64 	[%rd1], %fd51;
	ld.global.f64 	%fd52, [%rd2];
	fma.rn.f64 	%fd53, %fd52, 0d4000000000000000, %fd51;
	ld.global.f64 	%fd54, [%rd3];
	add.f64 	%fd55, %fd54, %fd53;
	st.global.f64 	[%rd1], %fd55;
	ld.global.f64 	%fd56, [%rd2];
	fma.rn.f64 	%fd57, %fd56, 0d4000000000000000, %fd55;
	ld.global.f64 	%fd58, [%rd3];
	add.f64 	%fd59, %fd58, %fd57;
	st.global.f64 	[%rd1], %fd59;
	ld.global.f64 	%fd60, [%rd2];
	fma.rn.f64 	%fd61, %fd60, 0d4000000000000000, %fd59;
	ld.global.f64 	%fd62, [%rd3];
	add.f64 	%fd63, %fd62, %fd61;
	st.global.f64 	[%rd1], %fd63;
	ld.global.f64 	%fd64, [%rd2];
	fma.rn.f64 	%fd65, %fd64, 0d4000000000000000, %fd63;
	ld.global.f64 	%fd66, [%rd3];
	add.f64 	%fd67, %fd66, %fd65;
	st.global.f64 	[%rd1], %fd67;
	add.s32 	%r5, %r5, 16;
	setp.ne.s32 	%p1, %r5, 10000000;
	@%p1 bra 	$L__BB0_1;
	ret;

}


// ===== COMPILED SASS (sm_100) =====

	.target	sm_100

	.elftype	@"ET_EXEC"


//--------------------- .note.nv.tkinfo           --------------------------
	.section	.note.nv.tkinfo,"",@"SHT_NOTE"
	.sectionflags	@"SHF_NOTE_NV_TKINFO"
	.tkinfo
        /*0018*/ 	.word	0x00000002
        /*0030*/ 	.string	""
        /*0030*/ 	.string	"ptxas"
        /*0030*/ 	.string	"Cuda compilation tools, release 13.0, V13.0.88"
        /*0030*/ 	.string	"Build cuda_13.0.r13.0/compiler.36424714_0"
        /*0030*/ 	.string	"-arch sm_100 -m 64 "



//--------------------- .note.nv.cuinfo           --------------------------
	.section	.note.nv.cuinfo,"",@"SHT_NOTE"
	.sectionflags	@"SHF_NOTE_NV_CUINFO"
        /*0018*/ 	.short	0x0002
        /*001a*/ 	.short	0x0064
        /*001c*/ 	.short	0x0082
	.zero		2


//--------------------- .nv.info                  --------------------------
	.section	.nv.info,"",@"SHT_CUDA_INFO"
	.align	4


	//----- nvinfo : EIATTR_REGCOUNT
	.align		4
        /*0000*/ 	.byte	0x04, 0x2f
        /*0002*/ 	.short	(.L_1 - .L_0)
	.align		4
.L_0:
        /*0004*/ 	.word	index@(_Z3addPdS_S_)
        /*0008*/ 	.word	0x00000012


	//----- nvinfo : EIATTR_FRAME_SIZE
	.align		4
.L_1:
        /*000c*/ 	.byte	0x04, 0x11
        /*000e*/ 	.short	(.L_3 - .L_2)
	.align		4
.L_2:
        /*0010*/ 	.word	index@(_Z3addPdS_S_)
        /*0014*/ 	.word	0x00000000


	//----- nvinfo : EIATTR_MIN_STACK_SIZE
	.align		4
.L_3:
        /*0018*/ 	.byte	0x04, 0x12
        /*001a*/ 	.short	(.L_5 - .L_4)
	.align		4
.L_4:
        /*001c*/ 	.word	index@(_Z3addPdS_S_)
        /*0020*/ 	.word	0x00000000
.L_5:


//--------------------- .nv.compat                --------------------------
	.section	.nv.compat,"",@"SHT_CUDA_COMPAT_INFO"
	.align	4
        /*0000*/ 	.byte	0x02, 0x09, 0x00, 0x00, 0x02, 0x02, 0x01, 0x00, 0x02, 0x05, 0x05, 0x00, 0x03, 0x07, 0x01, 0x01
        /*0010*/ 	.byte	0x02, 0x03, 0x00, 0x00, 0x02, 0x06, 0x01, 0x00, 0x04, 0x0b, 0x08, 0x00, 0x01, 0x00, 0x00, 0x00
        /*0020*/ 	.byte	0x00, 0x00, 0x00, 0x00


//--------------------- .nv.info._Z3addPdS_S_     --------------------------
	.section	.nv.info._Z3addPdS_S_,"",@"SHT_CUDA_INFO"
	.sectionflags	@""
	.align	4


	//----- nvinfo : EIATTR_CUDA_API_VERSION
	.align		4
        /*0000*/ 	.byte	0x04, 0x37
        /*0002*/ 	.short	(.L_7 - .L_6)
.L_6:
        /*0004*/ 	.word	0x00000082


	//----- nvinfo : EIATTR_KPARAM_INFO
	.align		4
.L_7:
        /*0008*/ 	.byte	0x04, 0x17
        /*000a*/ 	.short	(.L_9 - .L_8)
.L_8:
        /*000c*/ 	.word	0x00000000
        /*0010*/ 	.short	0x0002
        /*0012*/ 	.short	0x0010
        /*0014*/ 	.byte	0x00, 0xf5, 0x21, 0x00


	//----- nvinfo : EIATTR_KPARAM_INFO
	.align		4
.L_9:
        /*0018*/ 	.byte	0x04, 0x17
        /*001a*/ 	.short	(.L_11 - .L_10)
.L_10:
        /*001c*/ 	.word	0x00000000
        /*0020*/ 	.short	0x0001
        /*0022*/ 	.short	0x0008
        /*0024*/ 	.byte	0x00, 0xf5, 0x21, 0x00


	//----- nvinfo : EIATTR_KPARAM_INFO
	.align		4
.L_11:
        /*0028*/ 	.byte	0x04, 0x17
        /*002a*/ 	.short	(.L_13 - .L_12)
.L_12:
        /*002c*/ 	.word	0x00000000
        /*0030*/ 	.short	0x0000
        /*0032*/ 	.short	0x0000
        /*0034*/ 	.byte	0x00, 0xf5, 0x21, 0x00


	//----- nvinfo : EIATTR_SPARSE_MMA_MASK
	.align		4
.L_13:
        /*0038*/ 	.byte	0x03, 0x50
        /*003a*/ 	.short	0x0000


	//----- nvinfo : EIATTR_MAXREG_COUNT
	.align		4
        /*003c*/ 	.byte	0x03, 0x1b
        /*003e*/ 	.short	0x00ff


	//----- nvinfo : EIATTR_MERCURY_ISA_VERSION
	.align		4
        /*0040*/ 	.byte	0x03, 0x5f
        /*0042*/ 	.short	0x0101


	//----- nvinfo : EIATTR_VRC_CTA_INIT_COUNT
	.align		4
        /*0044*/ 	.byte	0x02, 0x4a
	.zero		1
	.zero		1


	//----- nvinfo : EIATTR_EXIT_INSTR_OFFSETS
	.align		4
        /*0048*/ 	.byte	0x04, 0x1c
        /*004a*/ 	.short	(.L_15 - .L_14)


	//   ....[0]....
.L_14:
        /*004c*/ 	.word	0x000005d0


	//----- nvinfo : EIATTR_CBANK_PARAM_SIZE
	.align		4
.L_15:
        /*0050*/ 	.byte	0x03, 0x19
        /*0052*/ 	.short	0x0018


	//----- nvinfo : EIATTR_PARAM_CBANK
	.align		4
        /*0054*/ 	.byte	0x04, 0x0a
        /*0056*/ 	.short	(.L_17 - .L_16)
	.align		4
.L_16:
        /*0058*/ 	.word	index@(.nv.constant0._Z3addPdS_S_)
        /*005c*/ 	.short	0x0380
        /*005e*/ 	.short	0x0018


	//----- nvinfo : EIATTR_SW_WAR
	.align		4
.L_17:
        /*0060*/ 	.byte	0x04, 0x36
        /*0062*/ 	.short	(.L_19 - .L_18)
.L_18:
        /*0064*/ 	.word	0x00000008
.L_19:


//--------------------- .nv.callgraph             --------------------------
	.section	.nv.callgraph,"",@"SHT_CUDA_CALLGRAPH"
	.align	4
	.sectionentsize	8
	.align		4
        /*0000*/ 	.word	0x00000000
	.align		4
        /*0004*/ 	.word	0xffffffff
	.align		4
        /*0008*/ 	.word	0x00000000
	.align		4
        /*000c*/ 	.word	0xfffffffe
	.align		4
        /*0010*/ 	.word	0x00000000
	.align		4
        /*0014*/ 	.word	0xfffffffd
	.align		4
        /*0018*/ 	.word	0x00000000
	.align		4
        /*001c*/ 	.word	0xfffffffc


//--------------------- .text._Z3addPdS_S_        --------------------------
	.section	.text._Z3addPdS_S_,"ax",@progbits
	.align	128
        .global         _Z3addPdS_S_
        .type           _Z3addPdS_S_,@function
        .size           _Z3addPdS_S_,(.L_x_2 - _Z3addPdS_S_)
        .other          _Z3addPdS_S_,@"STO_CUDA_ENTRY STV_DEFAULT"
_Z3addPdS_S_:
.text._Z3addPdS_S_:
[----:B------:R-:W-:Y:S08]  /*0000*/  LDC R1, c[0x0][0x37c] ;  /* 0x0000df00ff017b82 */ /* 0x000ff00000000800 */
[----:B------:R-:W0:Y:S01]  /*0010*/  LDC.64 R2, c[0x0][0x390] ;  /* 0x0000e400ff027b82 */ /* 0x000e220000000a00 */
[----:B------:R-:W0:Y:S01]  /*0020*/  LDCU.64 UR6, c[0x0][0x358] ;  /* 0x00006b00ff0677ac */ /* 0x000e220008000a00 */
[----:B------:R-:W1:Y:S06]  /*0030*/  S2R R11, SR_CTAID.X ;  /* 0x00000000000b7919 */ /* 0x000e6c0000002500 */
[----:B------:R-:W1:Y:S08]  /*0040*/  LDC.64 R6, c[0x0][0x380] ;  /* 0x0000e000ff067b82 */ /* 0x000e700000000a00 */
[----:B------:R-:W2:Y:S01]  /*0050*/  LDC.64 R4, c[0x0][0x388] ;  /* 0x0000e200ff047b82 */ /* 0x000ea20000000a00 */
[----:B0-----:R0:W5:Y:S01]  /*0060*/  LDG.E.64 R8, desc[UR6][R2.64] ;  /* 0x0000000602087981 */ /* 0x001162000c1e1b00 */
[----:B------:R-:W-:Y:S01]  /*0070*/  UMOV UR4, URZ ;  /* 0x000000ff00047c82 */ /* 0x000fe20008000000 */
[----:B-1----:R-:W-:-:S04]  /*0080*/  IMAD.WIDE.U32 R6, R11, 0x8, R6 ;  /* 0x000000080b067825 */ /* 0x002fc800078e0006 */
[----:B0-2---:R-:W-:-:S07]  /*0090*/  IMAD.WIDE.U32 R4, R11, 0x8, R4 ;  /* 0x000000080b047825 */ /* 0x005fce00078e0004 */
.L_x_0:
[----:B------:R-:W2:Y:S04]  /*00a0*/  LDG.E.64 R10, desc[UR6][R6.64] ;  /* 0x00000006060a7981 */ /* 0x000ea8000c1e1b00 */
[----:B-1----:R-:W3:Y:S01]  /*00b0*/  LDG.E.64 R12, desc[UR6][R4.64] ;  /* 0x00000006040c7981 */ /* 0x002ee2000c1e1b00 */
[----:B--2--5:R-:W-:-:S08]  /*00c0*/  DFMA R10, R10, 2, R8 ;  /* 0x400000000a0a782b */ /* 0x024fd00000000008 */
[----:B---3--:R-:W-:-:S07]  /*00d0*/  DADD R10, R10, R12 ;  /* 0x000000000a0a7229 */ /* 0x008fce000000000c */
[----:B------:R0:W-:Y:S04]  /*00e0*/  STG.E.64 desc[UR6][R2.64], R10 ;  /* 0x0000000a02007986 */ /* 0x0001e8000c101b06 */
[----:B------:R-:W2:Y:S04]  /*00f0*/  LDG.E.64 R8, desc[UR6][R6.64] ;  /* 0x0000000606087981 */ /* 0x000ea8000c1e1b00 */
[----:B------:R-:W3:Y:S01]  /*0100*/  LDG.E.64 R12, desc[UR6][R4.64] ;  /* 0x00000006040c7981 */ /* 0x000ee2000c1e1b00 */
[----:B--2---:R-:W-:-:S08]  /*0110*/  DFMA R8, R8, 2, R10 ;  /* 0x400000000808782b */ /* 0x004fd0000000000a */
[----:B---3--:R-:W-:-:S07]  /*0120*/  DADD R8, R8, R12 ;  /* 0x0000000008087229 */ /* 0x008fce000000000c */
[----:B------:R1:W-:Y:S04]  /*0130*/  STG.E.64 desc[UR6][R2.64], R8 ;  /* 0x0000000802007986 */ /* 0x0003e8000c101b06 */
[----:B------:R-:W2:Y:S04]  /*0140*/  LDG.E.64 R12, desc[UR6][R6.64] ;  /* 0x00000006060c7981 */ /* 0x000ea8000c1e1b00 */
[----:B------:R-:W3:Y:S01]  /*0150*/  LDG.E.64 R14, desc[UR6][R4.64] ;  /* 0x00000006040e7981 */ /* 0x000ee2000c1e1b00 */
[----:B--2---:R-:W-:-:S08]  /*0160*/  DFMA R12, R12, 2, R8 ;  /* 0x400000000c0c782b */ /* 0x004fd00000000008 */
[----:B---3--:R-:W-:-:S07]  /*0170*/  DADD R12, R12, R14 ;  /* 0x000000000c0c7229 */ /* 0x008fce000000000e */
[----:B------:R2:W-:Y:S04]  /*0180*/  STG.E.64 desc[UR6][R2.64], R12 ;  /* 0x0000000c02007986 */ /* 0x0005e8000c101b06 */
[----:B0-----:R-:W3:Y:S04]  /*0190*/  LDG.E.64 R10, desc[UR6][R6.64] ;  /* 0x00000006060a7981 */ /* 0x001ee8000c1e1b00 */
[----:B------:R-:W4:Y:S01]  /*01a0*/  LDG.E.64 R14, desc[UR6][R4.64] ;  /* 0x00000006040e7981 */ /* 0x000f22000c1e1b00 */
[----:B---3--:R-:W-:-:S08]  /*01b0*/  DFMA R10, R10, 2, R12 ;  /* 0x400000000a0a782b */ /* 0x008fd0000000000c */
[----:B----4-:R-:W-:-:S07]  /*01c0*/  DADD R10, R10, R14 ;  /* 0x000000000a0a7229 */ /* 0x010fce000000000e */
[----:B------:R0:W-:Y:S04]  /*01d0*/  STG.E.64 desc[UR6][R2.64], R10 ;  /* 0x0000000a02007986 */ /* 0x0001e8000c101b06 */
[----:B-1----:R-:W3:Y:S04]  /*01e0*/  LDG.E.64 R8, desc[UR6][R6.64] ;  /* 0x0000000606087981 */ /* 0x002ee8000c1e1b00 */
[----:B------:R-:W4:Y:S01]  /*01f0*/  LDG.E.64 R14, desc[UR6][R4.64] ;  /* 0x00000006040e7981 */ /* 0x000f22000c1e1b00 */
[----:B---3--:R-:W-:-:S08]  /*0200*/  DFMA R8, R8, 2, R10 ;  /* 0x400000000808782b */ /* 0x008fd0000000000a */
[----:B----4-:R-:W-:-:S07]  /*0210*/  DADD R8, R8, R14 ;  /* 0x0000000008087229 */ /* 0x010fce000000000e */
[----:B------:R1:W-:Y:S04]  /*0220*/  STG.E.64 desc[UR6][R2.64], R8 ;  /* 0x0000000802007986 */ /* 0x0003e8000c101b06 */
[----:B--2---:R-:W2:Y:S04]  /*0230*/  LDG.E.64 R12, desc[UR6][R6.64] ;  /* 0x00000006060c7981 */ /* 0x004ea8000c1e1b00 */
        /* <DEDUP_REMOVED lines=44> */
[----:B------:R-:W3:Y:S04]  /*0500*/  LDG.E.64 R8, desc[UR6][R6.64] ;  /* 0x0000000606087981 */ /* 0x000ee8000c1e1b00 */
[----:B--2---:R-:W2:Y:S01]  /*0510*/  LDG.E.64 R12, desc[UR6][R4.64] ;  /* 0x00000006040c7981 */ /* 0x004ea2000c1e1b00 */
[----:B---3--:R-:W-:-:S08]  /*0520*/  DFMA R8, R8, 2, R14 ;  /* 0x400000000808782b */ /* 0x008fd0000000000e */
[----:B--2---:R-:W-:-:S07]  /*0530*/  DADD R12, R8, R12 ;  /* 0x00000000080c7229 */ /* 0x004fce000000000c */
[----:B------:R1:W-:Y:S04]  /*0540*/  STG.E.64 desc[UR6][R2.64], R12 ;  /* 0x0000000c02007986 */ /* 0x0003e8000c101b06 */
[----:B------:R-:W2:Y:S04]  /*0550*/  LDG.E.64 R8, desc[UR6][R6.64] ;  /* 0x0000000606087981 */ /* 0x000ea8000c1e1b00 */
[----:B0-----:R-:W3:Y:S01]  /*0560*/  LDG.E.64 R10, desc[UR6][R4.64] ;  /* 0x00000006040a7981 */ /* 0x001ee2000c1e1b00 */
[----:B------:R-:W-:-:S04]  /*0570*/  UIADD3 UR4, UPT, UPT, UR4, 0x10, URZ ;  /* 0x0000001004047890 */ /* 0x000fc8000fffe0ff */
[----:B------:R-:W-:Y:S01]  /*0580*/  UISETP.NE.AND UP0, UPT, UR4, 0x989680, UPT ;  /* 0x009896800400788c */ /* 0x000fe2000bf05270 */
[----:B--2---:R-:W-:-:S08]  /*0590*/  DFMA R8, R8, 2, R12 ;  /* 0x400000000808782b */ /* 0x004fd0000000000c */
[----:B---3--:R-:W-:-:S07]  /*05a0*/  DADD R8, R8, R10 ;  /* 0x0000000008087229 */ /* 0x008fce000000000a */
[----:B------:R1:W-:Y:S01]  /*05b0*/  STG.E.64 desc[UR6][R2.64], R8 ;  /* 0x0000000802007986 */ /* 0x0003e2000c101b06 */
[----:B------:R-:W-:Y:S05]  /*05c0*/  BRA.U UP0, `(.L_x_0) ;  /* 0xfffffff900b47547 */ /* 0x000fea000b83ffff */
[----:B------:R-:W-:Y:S05]  /*05d0*/  EXIT ;  /* 0x000000000000794d */ /* 0x000fea0003800000 */
.L_x_1:
[----:B------:R-:W-:-:S00]  /*05e0*/  BRA `(.L_x_1) ;  /* 0xfffffffc00fc7947 */ /* 0x000fc0000383ffff */
[----:B------:R-:W-:-:S00]  /*05f0*/  NOP ;  /* 0x0000000000007918 */ /* 0x000fc00000000000 */
        /* <DEDUP_REMOVED lines=8> */
.L_x_2:


//--------------------- .nv.shared.reserved.0     --------------------------
	.section	.nv.shared.reserved.0,"aw",@nobits
	.weak		__nv_reservedSMEM_offset_0_alias
	.size		__nv_reservedSMEM_offset_0_alias, 0, 64
	.other		__nv_reservedSMEM_offset_0_alias,@"STO_CUDA_RESERVED_SHARED STV_DEFAULT"
__nv_reservedSMEM_offset_0_alias:
	.zero		0
	.zero		64


//--------------------- .nv.constant0._Z3addPdS_S_ --------------------------
	.section	.nv.constant0._Z3addPdS_S_,"a",@progbits
	.sectionflags	@""
	.align	4
.nv.constant0._Z3addPdS_S_:
	.zero		920


//--------------------- SYMBOLS --------------------------

	.type		.nv.reservedSmem.offset0,@object
	.size		.nv.reservedSmem.offset0,0x4
